	.headerflags	@"EF_CUDA_TEXMODE_UNIFIED EF_CUDA_64BIT_ADDRESS EF_CUDA_ACCELERATORS EF_CUDA_SM90 EF_CUDA_VIRTUAL_SM(EF_CUDA_SM90)"
	.elftype	@"ET_EXEC"


//--------------------- .nv.info                  --------------------------
	.section	.nv.info,"",@"SHT_CUDA_INFO"
	.align	4


	//----- nvinfo : EIATTR_REGCOUNT
	.align		4
        /*0000*/ 	.byte	0x04, 0x2f
        /*0002*/ 	.short	(.L_1 - .L_0)
	.align		4
.L_0:
        /*0004*/ 	.word	index@(triton_poi_fused__softmax_mul_5)
        /*0008*/ 	.word	0x00000012


	//----- nvinfo : EIATTR_MIN_STACK_SIZE
	.align		4
.L_1:
        /*000c*/ 	.byte	0x04, 0x12
        /*000e*/ 	.short	(.L_3 - .L_2)
	.align		4
.L_2:
        /*0010*/ 	.word	index@(triton_poi_fused__softmax_mul_5)
        /*0014*/ 	.word	0x00000000


	//----- nvinfo : EIATTR_FRAME_SIZE
	.align		4
.L_3:
        /*0018*/ 	.byte	0x04, 0x11
        /*001a*/ 	.short	(.L_5 - .L_4)
	.align		4
.L_4:
        /*001c*/ 	.word	index@(triton_poi_fused__softmax_mul_5)
        /*0020*/ 	.word	0x00000000


	//----- nvinfo : EIATTR_MIN_STACK_SIZE
	.align		4
.L_5:
        /*0024*/ 	.byte	0x04, 0x12
        /*0026*/ 	.short	(.L_7 - .L_6)
	.align		4
.L_6:
        /*0028*/ 	.word	index@(triton_poi_fused__softmax_mul_5)
        /*002c*/ 	.word	0x00000000
.L_7:


//--------------------- .nv.info.triton_poi_fused__softmax_mul_5 --------------------------
	.section	.nv.info.triton_poi_fused__softmax_mul_5,"",@"SHT_CUDA_INFO"
	.sectionflags	@""
	.align	4


	//----- nvinfo : EIATTR_CUDA_API_VERSION
	.align		4
        /*0000*/ 	.byte	0x04, 0x37
        /*0002*/ 	.short	(.L_9 - .L_8)
.L_8:
        /*0004*/ 	.word	0x0000007c


	//----- nvinfo : EIATTR_KPARAM_INFO
	.align		4
.L_9:
        /*0008*/ 	.byte	0x04, 0x17
        /*000a*/ 	.short	(.L_11 - .L_10)
.L_10:
        /*000c*/ 	.word	0x00000000
        /*0010*/ 	.short	0x0002
        /*0012*/ 	.short	0x0010
        /*0014*/ 	.byte	0x00, 0xf0, 0x11, 0x00


	//----- nvinfo : EIATTR_KPARAM_INFO
	.align		4
.L_11:
        /*0018*/ 	.byte	0x04, 0x17
        /*001a*/ 	.short	(.L_13 - .L_12)
.L_12:
        /*001c*/ 	.word	0x00000000
        /*0020*/ 	.short	0x0001
        /*0022*/ 	.short	0x0008
        /*0024*/ 	.byte	0x00, 0xf4, 0x21, 0x00


	//----- nvinfo : EIATTR_KPARAM_INFO
	.align		4
.L_13:
        /*0028*/ 	.byte	0x04, 0x17
        /*002a*/ 	.short	(.L_15 - .L_14)
.L_14:
        /*002c*/ 	.word	0x00000000
        /*0030*/ 	.short	0x0000
        /*0032*/ 	.short	0x0000
        /*0034*/ 	.byte	0x00, 0xf4, 0x21, 0x00


	//----- nvinfo : EIATTR_SPARSE_MMA_MASK
	.align		4
.L_15:
        /*0038*/ 	.byte	0x03, 0x50
        /*003a*/ 	.short	0x0000


	//----- nvinfo : EIATTR_MAXREG_COUNT
	.align		4
        /*003c*/ 	.byte	0x03, 0x1b
        /*003e*/ 	.short	0x00ff


	//----- nvinfo : EIATTR_EXIT_INSTR_OFFSETS
	.align		4
        /*0040*/ 	.byte	0x04, 0x1c
        /*0042*/ 	.short	(.L_17 - .L_16)


	//   ....[0]....
.L_16:
        /*0044*/ 	.word	0x00000360


	//   ....[1]....
        /*0048*/ 	.word	0x00000380


	//----- nvinfo : EIATTR_REQNTID
	.align		4
.L_17:
        /*004c*/ 	.byte	0x04, 0x10
        /*004e*/ 	.short	(.L_19 - .L_18)
.L_18:
        /*0050*/ 	.word	0x00000020
        /*0054*/ 	.word	0x00000001
        /*0058*/ 	.word	0x00000001


	//----- nvinfo : EIATTR_CBANK_PARAM_SIZE
	.align		4
.L_19:
        /*005c*/ 	.byte	0x03, 0x19
        /*005e*/ 	.short	0x0014


	//----- nvinfo : EIATTR_PARAM_CBANK
	.align		4
        /*0060*/ 	.byte	0x04, 0x0a
        /*0062*/ 	.short	(.L_21 - .L_20)
	.align		4
.L_20:
        /*0064*/ 	.word	index@(.nv.constant0.triton_poi_fused__softmax_mul_5)
        /*0068*/ 	.short	0x0210
        /*006a*/ 	.short	0x0014


	//----- nvinfo : EIATTR_SW_WAR
	.align		4
.L_21:
        /*006c*/ 	.byte	0x04, 0x36
        /*006e*/ 	.short	(.L_23 - .L_22)
.L_22:
        /*0070*/ 	.word	0x00000008
.L_23:


//--------------------- .nv.callgraph             --------------------------
	.section	.nv.callgraph,"",@"SHT_CUDA_CALLGRAPH"
	.align	4
	.sectionentsize	8
	.align		4
        /*0000*/ 	.word	0x00000000
	.align		4
        /*0004*/ 	.word	0xffffffff
	.align		4
        /*0008*/ 	.word	0x00000000
	.align		4
        /*000c*/ 	.word	0xfffffffe
	.align		4
        /*0010*/ 	.word	0x00000000
	.align		4
        /*0014*/ 	.word	0xfffffffd
	.align		4
        /*0018*/ 	.word	0x00000000
	.align		4
        /*001c*/ 	.word	0xfffffffc


//--------------------- .text.triton_poi_fused__softmax_mul_5 --------------------------
	.section	.text.triton_poi_fused__softmax_mul_5,"ax",@progbits
	.align	128
        .global         triton_poi_fused__softmax_mul_5
        .type           triton_poi_fused__softmax_mul_5,@function
        .size           triton_poi_fused__softmax_mul_5,(.L_x_1 - triton_poi_fused__softmax_mul_5)
        .other          triton_poi_fused__softmax_mul_5,@"STO_CUDA_ENTRY STV_DEFAULT"
triton_poi_fused__softmax_mul_5:
.text.triton_poi_fused__softmax_mul_5:
[----:B------:R-:W0:Y:S02]  /*0000*/  LDC R1, c[0x0][0x28] ;  /* 0x00000a00ff017b82 */ /* 0x000e240000000800 */
[----:B------:R-:W1:Y:S01]  /*0010*/  S2R R0, SR_TID.X ;  /* 0x0000000000007919 */ /* 0x000e620000002100 */
[----:B------:R-:W2:Y:S01]  /*0020*/  LDC.64 R2, c[0x0][0x210] ;  /* 0x00008400ff027b82 */ /* 0x000ea20000000a00 */
[----:B------:R-:W-:Y:S02]  /*0030*/  MOV R6, RZ ;  /* 0x000000ff00067202 */ /* 0x000fe40000000f00 */
[----:B------:R-:W-:Y:S01]  /*0040*/  CS2R R8, SRZ ;  /* 0x0000000000087805 */ /* 0x000fe2000001ff00 */
[----:B------:R-:W3:Y:S01]  /*0050*/  S2R R7, SR_CTAID.X ;  /* 0x0000000000077919 */ /* 0x000ee20000002500 */
[----:B------:R-:W-:Y:S01]  /*0060*/  CS2R R10, SRZ ;  /* 0x00000000000a7805 */ /* 0x000fe2000001ff00 */
[----:B------:R-:W-:Y:S01]  /*0070*/  ULDC.64 UR4, c[0x0][0x208] ;  /* 0x0000820000047ab9 */ /* 0x000fe20000000a00 */
[----:B-1----:R-:W-:Y:S02]  /*0080*/  SHF.L.U32 R0, R0, 0x1, RZ ;  /* 0x0000000100007819 */ /* 0x002fe400000006ff */
[----:B---3--:R-:W-:-:S02]  /*0090*/  SHF.R.S32.HI R4, RZ, 0x19, R7 ;  /* 0x00000019ff047819 */ /* 0x008fc40000011407 */
[----:B------:R-:W-:Y:S02]  /*00a0*/  LOP3.LUT R0, R0, 0x3e, RZ, 0xc0, !PT ;  /* 0x0000003e00007812 */ /* 0x000fe400078ec0ff */
[----:B------:R-:W-:Y:S02]  /*00b0*/  SGXT R4, R4, 0x1 ;  /* 0x000000010404781a */ /* 0x000fe40000000200 */
[----:B------:R-:W-:Y:S01]  /*00c0*/  LEA R7, R7, R0, 0x6 ;  /* 0x0000000007077211 */ /* 0x000fe200078e30ff */
[----:B------:R-:W-:-:S03]  /*00d0*/  HFMA2.MMA R0, -RZ, RZ, 0, 0 ;  /* 0x00000000ff007435 */ /* 0x000fc600000001ff */
[----:B------:R-:W-:Y:S02]  /*00e0*/  LEA.HI R4, R4, R7, RZ, 0x2 ;  /* 0x0000000704047211 */ /* 0x000fe400078f10ff */
[----:B------:R-:W-:Y:S02]  /*00f0*/  ISETP.GE.AND P4, PT, R7, 0x40, PT ;  /* 0x000000400700780c */ /* 0x000fe40003f86270 */
[----:B------:R-:W-:-:S05]  /*0100*/  LOP3.LUT R5, R4, 0xfffffffc, RZ, 0xc0, !PT ;  /* 0xfffffffc04057812 */ /* 0x000fca00078ec0ff */
[----:B--2---:R-:W-:Y:S01]  /*0110*/  IMAD.WIDE R4, R5, 0x4, R2 ;  /* 0x0000000405047825 */ /* 0x004fe200078e0202 */
[----:B------:R-:W-:-:S05]  /*0120*/  CS2R R12, SRZ ;  /* 0x00000000000c7805 */ /* 0x000fca000001ff00 */
[----:B------:R-:W2:Y:S04]  /*0130*/  @!P4 LDG.E.EL R0, desc[UR4][R4.64] ;  /* 0x000000040400c981 */ /* 0x000ea8000c2e1900 */
[----:B------:R-:W2:Y:S04]  /*0140*/  @!P4 LDG.E.EL R9, desc[UR4][R4.64+0x4] ;  /* 0x000004040409c981 */ /* 0x000ea8000c2e1900 */
[----:B------:R-:W3:Y:S04]  /*0150*/  @!P4 LDG.E.EL R6, desc[UR4][R4.64] ;  /* 0x000000040406c981 */ /* 0x000ee8000c2e1900 */
[----:B------:R-:W3:Y:S04]  /*0160*/  @!P4 LDG.E.EL R11, desc[UR4][R4.64+0x4] ;  /* 0x00000404040bc981 */ /* 0x000ee8000c2e1900 */
[----:B------:R-:W4:Y:S04]  /*0170*/  @!P4 LDG.E.EL R8, desc[UR4][R4.64+0x8] ;  /* 0x000008040408c981 */ /* 0x000f28000c2e1900 */
[----:B------:R-:W5:Y:S04]  /*0180*/  @!P4 LDG.E.EL R10, desc[UR4][R4.64+0x8] ;  /* 0x00000804040ac981 */ /* 0x000f68000c2e1900 */
[----:B------:R-:W5:Y:S04]  /*0190*/  @!P4 LDG.E.EL R12, desc[UR4][R4.64+0xc] ;  /* 0x00000c04040cc981 */ /* 0x000f68000c2e1900 */
[----:B------:R-:W5:Y:S01]  /*01a0*/  @!P4 LDG.E.EL R13, desc[UR4][R4.64+0xc] ;  /* 0x00000c04040dc981 */ /* 0x000f62000c2e1900 */
[----:B------:R-:W-:Y:S01]  /*01b0*/  CS2R R14, SRZ ;  /* 0x00000000000e7805 */ /* 0x000fe2000001ff00 */
[----:B------:R-:W-:-:S05]  /*01c0*/  IMAD.WIDE R2, R7, 0x4, R2 ;  /* 0x0000000407027825 */ /* 0x000fca00078e0202 */
[----:B------:R1:W5:Y:S02]  /*01d0*/  @!P4 LDG.E.64 R14, desc[UR4][R2.64] ;  /* 0x00000004020ec981 */ /* 0x000364000c1e1b00 */
[----:B-1----:R-:W1:Y:S02]  /*01e0*/  LDC.64 R2, c[0x0][0x218] ;  /* 0x00008600ff027b82 */ /* 0x002e640000000a00 */
[----:B-1----:R-:W-:-:S04]  /*01f0*/  IMAD.WIDE R2, R7, 0x4, R2 ;  /* 0x0000000407027825 */ /* 0x002fc800078e0202 */
[----:B--2---:R-:W-:Y:S01]  /*0200*/  FADD R9, R9, R0 ;  /* 0x0000000009097221 */ /* 0x004fe20000000000 */
[----:B---3--:R-:W-:-:S03]  /*0210*/  FADD R11, R11, R6 ;  /* 0x000000060b0b7221 */ /* 0x008fc60000000000 */
[----:B----4-:R-:W-:Y:S01]  /*0220*/  FADD R9, R9, R8 ;  /* 0x0000000809097221 */ /* 0x010fe20000000000 */
[----:B-----5:R-:W-:-:S03]  /*0230*/  FADD R10, R11, R10 ;  /* 0x0000000a0b0a7221 */ /* 0x020fc60000000000 */
[----:B------:R-:W-:Y:S01]  /*0240*/  FADD R9, R9, R12 ;  /* 0x0000000c09097221 */ /* 0x000fe20000000000 */
[----:B------:R-:W-:-:S04]  /*0250*/  FADD R10, R10, R13 ;  /* 0x0000000d0a0a7221 */ /* 0x000fc80000000000 */
[C---:B------:R-:W-:Y:S02]  /*0260*/  FSETP.GT.AND P0, PT, |R9|.reuse, 8.50705917302346158658e+37, PT ;  /* 0x7e8000000900780b */ /* 0x040fe40003f04200 */
[----:B------:R-:W-:Y:S02]  /*0270*/  FSETP.GEU.AND P2, PT, |R9|, 1.175494350822287508e-38, PT ;  /* 0x008000000900780b */ /* 0x000fe40003f4e200 */
[C---:B------:R-:W-:Y:S02]  /*0280*/  FSETP.GT.AND P1, PT, |R10|.reuse, 8.50705917302346158658e+37, PT ;  /* 0x7e8000000a00780b */ /* 0x040fe40003f24200 */
[----:B------:R-:W-:-:S07]  /*0290*/  FSETP.GEU.AND P3, PT, |R10|, 1.175494350822287508e-38, PT ;  /* 0x008000000a00780b */ /* 0x000fce0003f6e200 */
[----:B------:R-:W-:Y:S01]  /*02a0*/  @P0 FMUL R9, R9, 0.25 ;  /* 0x3e80000009090820 */ /* 0x000fe20000400000 */
[----:B------:R-:W-:-:S03]  /*02b0*/  @P0 FMUL R14, R14, 0.25 ;  /* 0x3e8000000e0e0820 */ /* 0x000fc60000400000 */
[----:B------:R-:W-:Y:S01]  /*02c0*/  @P1 FMUL R10, R10, 0.25 ;  /* 0x3e8000000a0a1820 */ /* 0x000fe20000400000 */
[----:B------:R-:W-:Y:S01]  /*02d0*/  @!P2 FMUL R9, R9, 16777216 ;  /* 0x4b8000000909a820 */ /* 0x000fe20000400000 */
[----:B------:R-:W-:Y:S01]  /*02e0*/  @P1 FMUL R15, R15, 0.25 ;  /* 0x3e8000000f0f1820 */ /* 0x000fe20000400000 */
[----:B------:R-:W-:Y:S01]  /*02f0*/  @!P2 FMUL R14, R14, 16777216 ;  /* 0x4b8000000e0ea820 */ /* 0x000fe20000400000 */
[----:B------:R-:W-:Y:S02]  /*0300*/  @!P3 FMUL R10, R10, 16777216 ;  /* 0x4b8000000a0ab820 */ /* 0x000fe40000400000 */
[----:B------:R-:W-:Y:S01]  /*0310*/  @!P3 FMUL R15, R15, 16777216 ;  /* 0x4b8000000f0fb820 */ /* 0x000fe20000400000 */
[----:B------:R-:W1:Y:S08]  /*0320*/  MUFU.RCP R9, R9 ;  /* 0x0000000900097308 */ /* 0x000e700000001000 */
[----:B------:R-:W2:Y:S01]  /*0330*/  MUFU.RCP R10, R10 ;  /* 0x0000000a000a7308 */ /* 0x000ea20000001000 */
[----:B-1----:R-:W-:Y:S01]  /*0340*/  FMUL.M4 R14, R9, R14 ;  /* 0x0000000e090e7220 */ /* 0x002fe20000600000 */
[----:B--2---:R-:W-:Y:S01]  /*0350*/  FMUL.M4 R15, R10, R15 ;  /* 0x0000000f0a0f7220 */ /* 0x004fe20000600000 */
[----:B------:R-:W-:Y:S06]  /*0360*/  @P4 EXIT ;  /* 0x000000000000494d */ /* 0x000fec0003800000 */
[----:B------:R-:W-:Y:S01]  /*0370*/  STG.E.64 desc[UR4][R2.64], R14 ;  /* 0x0000000e02007986 */ /* 0x000fe2000c101b04 */
[----:B------:R-:W-:Y:S05]  /*0380*/  EXIT ;  /* 0x000000000000794d */ /* 0x000fea0003800000 */
.L_x_0:
[----:B------:R-:W-:-:S00]  /*0390*/  BRA `(.L_x_0) ;  /* 0xfffffffc00fc7947 */ /* 0x000fc0000383ffff */
[----:B------:R-:W-:-:S00]  /*03a0*/  NOP ;  /* 0x0000000000007918 */ /* 0x000fc00000000000 */
        /* <DEDUP_REMOVED lines=13> */
.L_x_1:


//--------------------- .nv.constant0.triton_poi_fused__softmax_mul_5 --------------------------
	.section	.nv.constant0.triton_poi_fused__softmax_mul_5,"a",@progbits
	.sectionflags	@""
	.align	4
.nv.constant0.triton_poi_fused__softmax_mul_5:
	.zero		548
